//
// Generated by NVIDIA NVVM Compiler
//
// Compiler Build ID: CL-36424714
// Cuda compilation tools, release 13.0, V13.0.88
// Based on NVVM 20.0.0
//

.version 9.0
.target sm_100
.address_size 64

	// .globl	_Z20naive_softmax_kernelPfS_i
.extern .shared .align 16 .b8 shared_data[];

.visible .entry _Z20naive_softmax_kernelPfS_i(
	.param .u64 .ptr .align 1 _Z20naive_softmax_kernelPfS_i_param_0,
	.param .u64 .ptr .align 1 _Z20naive_softmax_kernelPfS_i_param_1,
	.param .u32 _Z20naive_softmax_kernelPfS_i_param_2
)
{
	.reg .pred 	%p<14>;
	.reg .b32 	%r<26>;
	.reg .b32 	%f<44>;
	.reg .b64 	%rd<9>;

	ld.param.u64 	%rd3, [_Z20naive_softmax_kernelPfS_i_param_0];
	ld.param.u64 	%rd2, [_Z20naive_softmax_kernelPfS_i_param_1];
	ld.param.u32 	%r9, [_Z20naive_softmax_kernelPfS_i_param_2];
	cvta.to.global.u64 	%rd4, %rd3;
	mov.u32 	%r1, %tid.x;
	mov.u32 	%r10, %ctaid.x;
	mov.u32 	%r2, %ntid.x;
	mad.lo.s32 	%r3, %r10, %r2, %r1;
	setp.ge.s32 	%p1, %r3, %r9;
	mul.wide.s32 	%rd5, %r3, 4;
	add.s64 	%rd1, %rd4, %rd5;
	mov.f32 	%f42, 0fFF800000;
	@%p1 bra 	$L__BB0_2;
	ld.global.f32 	%f42, [%rd1];
$L__BB0_2:
	shl.b32 	%r11, %r1, 2;
	mov.u32 	%r12, shared_data;
	add.s32 	%r4, %r12, %r11;
	st.shared.f32 	[%r4], %f42;
	bar.sync 	0;
	setp.lt.u32 	%p2, %r2, 2;
	@%p2 bra 	$L__BB0_8;
	mov.u32 	%r24, %r2;
$L__BB0_4:
	mov.u32 	%r5, %r24;
	shr.u32 	%r24, %r5, 1;
	setp.ge.u32 	%p3, %r1, %r24;
	add.s32 	%r14, %r24, %r1;
	setp.ge.u32 	%p4, %r14, %r2;
	or.pred  	%p5, %p3, %p4;
	@%p5 bra 	$L__BB0_7;
	shl.b32 	%r15, %r24, 2;
	add.s32 	%r16, %r4, %r15;
	ld.shared.f32 	%f3, [%r16];
	ld.shared.f32 	%f9, [%r4];
	setp.leu.f32 	%p6, %f3, %f9;
	@%p6 bra 	$L__BB0_7;
	st.shared.f32 	[%r4], %f3;
$L__BB0_7:
	bar.sync 	0;
	setp.gt.u32 	%p7, %r5, 3;
	@%p7 bra 	$L__BB0_4;
$L__BB0_8:
	setp.ge.s32 	%p8, %r3, %r9;
	ld.shared.f32 	%f4, [shared_data];
	bar.sync 	0;
	mov.f32 	%f43, 0f00000000;
	@%p8 bra 	$L__BB0_10;
	ld.global.f32 	%f11, [%rd1];
	sub.f32 	%f12, %f11, %f4;
	fma.rn.f32 	%f13, %f12, 0f3BBB989D, 0f3F000000;
	cvt.sat.f32.f32 	%f14, %f13;
	mov.f32 	%f15, 0f4B400001;
	mov.f32 	%f16, 0f437C0000;
	fma.rm.f32 	%f17, %f14, %f16, %f15;
	add.f32 	%f18, %f17, 0fCB40007F;
	neg.f32 	%f19, %f18;
	fma.rn.f32 	%f20, %f12, 0f3FB8AA3B, %f19;
	fma.rn.f32 	%f21, %f12, 0f32A57060, %f20;
	mov.b32 	%r17, %f17;
	shl.b32 	%r18, %r17, 23;
	mov.b32 	%f22, %r18;
	ex2.approx.ftz.f32 	%f23, %f21;
	mul.f32 	%f43, %f23, %f22;
$L__BB0_10:
	setp.lt.u32 	%p9, %r2, 2;
	st.shared.f32 	[%r4], %f43;
	bar.sync 	0;
	@%p9 bra 	$L__BB0_16;
	mov.u32 	%r25, %r2;
$L__BB0_12:
	mov.u32 	%r7, %r25;
	shr.u32 	%r25, %r7, 1;
	setp.ge.u32 	%p10, %r1, %r25;
	@%p10 bra 	$L__BB0_15;
	add.s32 	%r19, %r25, %r1;
	setp.ge.u32 	%p11, %r19, %r2;
	@%p11 bra 	$L__BB0_15;
	shl.b32 	%r20, %r25, 2;
	add.s32 	%r21, %r4, %r20;
	ld.shared.f32 	%f24, [%r21];
	ld.shared.f32 	%f25, [%r4];
	add.f32 	%f26, %f24, %f25;
	st.shared.f32 	[%r4], %f26;
$L__BB0_15:
	bar.sync 	0;
	setp.gt.u32 	%p12, %r7, 3;
	@%p12 bra 	$L__BB0_12;
$L__BB0_16:
	setp.ge.s32 	%p13, %r3, %r9;
	ld.shared.f32 	%f7, [shared_data];
	bar.sync 	0;
	@%p13 bra 	$L__BB0_18;
	ld.global.f32 	%f27, [%rd1];
	sub.f32 	%f28, %f27, %f4;
	fma.rn.f32 	%f29, %f28, 0f3BBB989D, 0f3F000000;
	cvt.sat.f32.f32 	%f30, %f29;
	mov.f32 	%f31, 0f4B400001;
	mov.f32 	%f32, 0f437C0000;
	fma.rm.f32 	%f33, %f30, %f32, %f31;
	add.f32 	%f34, %f33, 0fCB40007F;
	neg.f32 	%f35, %f34;
	fma.rn.f32 	%f36, %f28, 0f3FB8AA3B, %f35;
	fma.rn.f32 	%f37, %f28, 0f32A57060, %f36;
	mov.b32 	%r22, %f33;
	shl.b32 	%r23, %r22, 23;
	mov.b32 	%f38, %r23;
	ex2.approx.ftz.f32 	%f39, %f37;
	mul.f32 	%f40, %f39, %f38;
	div.rn.f32 	%f41, %f40, %f7;
	cvta.to.global.u64 	%rd6, %rd2;
	add.s64 	%rd8, %rd6, %rd5;
	st.global.f32 	[%rd8], %f41;
$L__BB0_18:
	ret;

}


// ===== COMPILED SASS (sm_100) =====

	.target	sm_100

	.elftype	@"ET_EXEC"


//--------------------- .note.nv.tkinfo           --------------------------
	.section	.note.nv.tkinfo,"",@"SHT_NOTE"
	.sectionflags	@"SHF_NOTE_NV_TKINFO"
	.tkinfo
        /*0018*/ 	.word	0x00000002
        /*0030*/ 	.string	""
        /*0030*/ 	.string	"ptxas"
        /*0030*/ 	.string	"Cuda compilation tools, release 13.0, V13.0.88"
        /*0030*/ 	.string	"Build cuda_13.0.r13.0/compiler.36424714_0"
        /*0030*/ 	.string	"-arch sm_100 -m 64 "



//--------------------- .note.nv.cuinfo           --------------------------
	.section	.note.nv.cuinfo,"",@"SHT_NOTE"
	.sectionflags	@"SHF_NOTE_NV_CUINFO"
        /*0018*/ 	.short	0x0002
        /*001a*/ 	.short	0x0064
        /*001c*/ 	.short	0x0082
	.zero		2


//--------------------- .nv.info                  --------------------------
	.section	.nv.info,"",@"SHT_CUDA_INFO"
	.align	4


	//----- nvinfo : EIATTR_REGCOUNT
	.align		4
        /*0000*/ 	.byte	0x04, 0x2f
        /*0002*/ 	.short	(.L_1 - .L_0)
	.align		4
.L_0:
        /*0004*/ 	.word	index@(_Z20naive_softmax_kernelPfS_i)
        /*0008*/ 	.word	0x00000010


	//----- nvinfo : EIATTR_FRAME_SIZE
	.align		4
.L_1:
        /*000c*/ 	.byte	0x04, 0x11
        /*000e*/ 	.short	(.L_3 - .L_2)
	.align		4
.L_2:
        /*0010*/ 	.word	index@($__internal_0_$__cuda_sm3x_div_rn_noftz_f32_slowpath)
        /*0014*/ 	.word	0x00000000


	//----- nvinfo : EIATTR_FRAME_SIZE
	.align		4
.L_3:
        /*0018*/ 	.byte	0x04, 0x11
        /*001a*/ 	.short	(.L_5 - .L_4)
	.align		4
.L_4:
        /*001c*/ 	.word	index@(_Z20naive_softmax_kernelPfS_i)
        /*0020*/ 	.word	0x00000000


	//----- nvinfo : EIATTR_MIN_STACK_SIZE
	.align		4
.L_5:
        /*0024*/ 	.byte	0x04, 0x12
        /*0026*/ 	.short	(.L_7 - .L_6)
	.align		4
.L_6:
        /*0028*/ 	.word	index@(_Z20naive_softmax_kernelPfS_i)
        /*002c*/ 	.word	0x00000000
.L_7:


//--------------------- .nv.compat                --------------------------
	.section	.nv.compat,"",@"SHT_CUDA_COMPAT_INFO"
	.align	4
        /*0000*/ 	.byte	0x02, 0x09, 0x00, 0x00, 0x02, 0x02, 0x01, 0x00, 0x02, 0x05, 0x05, 0x00, 0x03, 0x07, 0x01, 0x01
        /*0010*/ 	.byte	0x02, 0x03, 0x00, 0x00, 0x02, 0x06, 0x01, 0x00, 0x04, 0x0b, 0x08, 0x00, 0x01, 0x00, 0x00, 0x00
        /*0020*/ 	.byte	0x00, 0x00, 0x00, 0x00


//--------------------- .nv.info._Z20naive_softmax_kernelPfS_i --------------------------
	.section	.nv.info._Z20naive_softmax_kernelPfS_i,"",@"SHT_CUDA_INFO"
	.sectionflags	@""
	.align	4


	//----- nvinfo : EIATTR_CUDA_API_VERSION
	.align		4
        /*0000*/ 	.byte	0x04, 0x37
        /*0002*/ 	.short	(.L_9 - .L_8)
.L_8:
        /*0004*/ 	.word	0x00000082


	//----- nvinfo : EIATTR_KPARAM_INFO
	.align		4
.L_9:
        /*0008*/ 	.byte	0x04, 0x17
        /*000a*/ 	.short	(.L_11 - .L_10)
.L_10:
        /*000c*/ 	.word	0x00000000
        /*0010*/ 	.short	0x0002
        /*0012*/ 	.short	0x0010
        /*0014*/ 	.byte	0x00, 0xf0, 0x11, 0x00


	//----- nvinfo : EIATTR_KPARAM_INFO
	.align		4
.L_11:
        /*0018*/ 	.byte	0x04, 0x17
        /*001a*/ 	.short	(.L_13 - .L_12)
.L_12:
        /*001c*/ 	.word	0x00000000
        /*0020*/ 	.short	0x0001
        /*0022*/ 	.short	0x0008
        /*0024*/ 	.byte	0x00, 0xf5, 0x21, 0x00


	//----- nvinfo : EIATTR_KPARAM_INFO
	.align		4
.L_13:
        /*0028*/ 	.byte	0x04, 0x17
        /*002a*/ 	.short	(.L_15 - .L_14)
.L_14:
        /*002c*/ 	.word	0x00000000
        /*0030*/ 	.short	0x0000
        /*0032*/ 	.short	0x0000
        /*0034*/ 	.byte	0x00, 0xf5, 0x21, 0x00


	//----- nvinfo : EIATTR_SPARSE_MMA_MASK
	.align		4
.L_15:
        /*0038*/ 	.byte	0x03, 0x50
        /*003a*/ 	.short	0x0000


	//----- nvinfo : EIATTR_MAXREG_COUNT
	.align		4
        /*003c*/ 	.byte	0x03, 0x1b
        /*003e*/ 	.short	0x00ff


	//----- nvinfo : EIATTR_NUM_BARRIERS
	.align		4
        /*0040*/ 	.byte	0x02, 0x4c
        /*0042*/ 	.byte	0x01
	.zero		1


	//----- nvinfo : EIATTR_MERCURY_ISA_VERSION
	.align		4
        /*0044*/ 	.byte	0x03, 0x5f
        /*0046*/ 	.short	0x0101


	//----- nvinfo : EIATTR_VRC_CTA_INIT_COUNT
	.align		4
        /*0048*/ 	.byte	0x02, 0x4a
	.zero		1
	.zero		1


	//----- nvinfo : EIATTR_EXIT_INSTR_OFFSETS
	.align		4
        /*004c*/ 	.byte	0x04, 0x1c
        /*004e*/ 	.short	(.L_17 - .L_16)


	//   ....[0]....
.L_16:
        /*0050*/ 	.word	0x00000550


	//   ....[1]....
        /*0054*/ 	.word	0x00000720


	//----- nvinfo : EIATTR_CRS_STACK_SIZE
	.align		4
.L_17:
        /*0058*/ 	.byte	0x04, 0x1e
        /*005a*/ 	.short	(.L_19 - .L_18)
.L_18:
        /*005c*/ 	.word	0x00000000


	//----- nvinfo : EIATTR_CBANK_PARAM_SIZE
	.align		4
.L_19:
        /*0060*/ 	.byte	0x03, 0x19
        /*0062*/ 	.short	0x0014


	//----- nvinfo : EIATTR_PARAM_CBANK
	.align		4
        /*0064*/ 	.byte	0x04, 0x0a
        /*0066*/ 	.short	(.L_21 - .L_20)
	.align		4
.L_20:
        /*0068*/ 	.word	index@(.nv.constant0._Z20naive_softmax_kernelPfS_i)
        /*006c*/ 	.short	0x0380
        /*006e*/ 	.short	0x0014


	//----- nvinfo : EIATTR_SW_WAR
	.align		4
.L_21:
        /*0070*/ 	.byte	0x04, 0x36
        /*0072*/ 	.short	(.L_23 - .L_22)
.L_22:
        /*0074*/ 	.word	0x00000008
.L_23:


//--------------------- .nv.callgraph             --------------------------
	.section	.nv.callgraph,"",@"SHT_CUDA_CALLGRAPH"
	.align	4
	.sectionentsize	8
	.align		4
        /*0000*/ 	.word	0x00000000
	.align		4
        /*0004*/ 	.word	0xffffffff
	.align		4
        /*0008*/ 	.word	0x00000000
	.align		4
        /*000c*/ 	.word	0xfffffffe
	.align		4
        /*0010*/ 	.word	0x00000000
	.align		4
        /*0014*/ 	.word	0xfffffffd
	.align		4
        /*0018*/ 	.word	0x00000000
	.align		4
        /*001c*/ 	.word	0xfffffffc


//--------------------- .text._Z20naive_softmax_kernelPfS_i --------------------------
	.section	.text._Z20naive_softmax_kernelPfS_i,"ax",@progbits
	.align	128
        .global         _Z20naive_softmax_kernelPfS_i
        .type           _Z20naive_softmax_kernelPfS_i,@function
        .size           _Z20naive_softmax_kernelPfS_i,(.L_x_22 - _Z20naive_softmax_kernelPfS_i)
        .other          _Z20naive_softmax_kernelPfS_i,@"STO_CUDA_ENTRY STV_DEFAULT"
_Z20naive_softmax_kernelPfS_i:
.text._Z20naive_softmax_kernelPfS_i:
[----:B------:R-:W-:Y:S01]  /*0000*/  LDC R1, c[0x0][0x37c] ;  /* 0x0000df00ff017b82 */ /* 0x000fe20000000800 */
[----:B------:R-:W0:Y:S07]  /*0010*/  S2R R0, SR_TID.X ;  /* 0x0000000000007919 */ /* 0x000e2e0000002100 */
[----:B------:R-:W0:Y:S01]  /*0020*/  S2UR UR4, SR_CTAID.X ;  /* 0x00000000000479c3 */ /* 0x000e220000002500 */
[----:B------:R-:W1:Y:S01]  /*0030*/  LDCU UR5, c[0x0][0x390] ;  /* 0x00007200ff0577ac */ /* 0x000e620008000800 */
[----:B------:R-:W-:Y:S01]  /*0040*/  IMAD.MOV.U32 R7, RZ, RZ, -0x800000 ;  /* 0xff800000ff077424 */ /* 0x000fe200078e00ff */
[----:B------:R-:W2:Y:S05]  /*0050*/  LDCU.64 UR6, c[0x0][0x358] ;  /* 0x00006b00ff0677ac */ /* 0x000eaa0008000a00 */
[----:B------:R-:W0:Y:S08]  /*0060*/  LDC R5, c[0x0][0x360] ;  /* 0x0000d800ff057b82 */ /* 0x000e300000000800 */
[----:B------:R-:W3:Y:S01]  /*0070*/  LDC.64 R2, c[0x0][0x380] ;  /* 0x0000e000ff027b82 */ /* 0x000ee20000000a00 */
[----:B0-----:R-:W-:-:S05]  /*0080*/  IMAD R4, R5, UR4, R0 ;  /* 0x0000000405047c24 */ /* 0x001fca000f8e0200 */
[C---:B-1----:R-:W-:Y:S01]  /*0090*/  ISETP.GE.AND P0, PT, R4.reuse, UR5, PT ;  /* 0x0000000504007c0c */ /* 0x042fe2000bf06270 */
[----:B---3--:R-:W-:-:S12]  /*00a0*/  IMAD.WIDE R2, R4, 0x4, R2 ;  /* 0x0000000404027825 */ /* 0x008fd800078e0202 */
[----:B--2---:R-:W2:Y:S01]  /*00b0*/  @!P0 LDG.E R7, desc[UR6][R2.64] ;  /* 0x0000000602078981 */ /* 0x004ea2000c1e1900 */
[----:B------:R-:W0:Y:S01]  /*00c0*/  S2UR UR5, SR_CgaCtaId ;  /* 0x00000000000579c3 */ /* 0x000e220000008800 */
[----:B------:R-:W-:Y:S01]  /*00d0*/  UMOV UR4, 0x400 ;  /* 0x0000040000047882 */ /* 0x000fe20000000000 */
[----:B------:R-:W-:Y:S01]  /*00e0*/  ISETP.GE.U32.AND P0, PT, R5, 0x2, PT ;  /* 0x000000020500780c */ /* 0x000fe20003f06070 */
[----:B0-----:R-:W-:-:S06]  /*00f0*/  ULEA UR4, UR5, UR4, 0x18 ;  /* 0x0000000405047291 */ /* 0x001fcc000f8ec0ff */
[----:B------:R-:W-:-:S05]  /*0100*/  LEA R6, R0, UR4, 0x2 ;  /* 0x0000000400067c11 */ /* 0x000fca000f8e10ff */
[----:B--2---:R0:W-:Y:S01]  /*0110*/  STS [R6], R7 ;  /* 0x0000000706007388 */ /* 0x0041e20000000800 */
[----:B------:R-:W-:Y:S06]  /*0120*/  BAR.SYNC.DEFER_BLOCKING 0x0 ;  /* 0x0000000000007b1d */ /* 0x000fec0000010000 */
[----:B------:R-:W-:Y:S05]  /*0130*/  @!P0 BRA `(.L_x_0) ;  /* 0x0000000000448947 */ /* 0x000fea0003800000 */
[----:B0-----:R-:W-:-:S07]  /*0140*/  IMAD.MOV.U32 R7, RZ, RZ, R5 ;  /* 0x000000ffff077224 */ /* 0x001fce00078e0005 */
.L_x_3:
[--C-:B------:R-:W-:Y:S01]  /*0150*/  IMAD.MOV.U32 R10, RZ, RZ, R7.reuse ;  /* 0x000000ffff0a7224 */ /* 0x100fe200078e0007 */
[----:B------:R-:W-:Y:S01]  /*0160*/  SHF.R.U32.HI R7, RZ, 0x1, R7 ;  /* 0x00000001ff077819 */ /* 0x000fe20000011607 */
[----:B------:R-:W-:Y:S04]  /*0170*/  BSSY.RECONVERGENT B0, `(.L_x_1) ;  /* 0x000000a000007945 */ /* 0x000fe80003800200 */
[----:B0-----:R-:W-:-:S05]  /*0180*/  IMAD.IADD R8, R7, 0x1, R0 ;  /* 0x0000000107087824 */ /* 0x001fca00078e0200 */
[----:B------:R-:W-:-:S04]  /*0190*/  ISETP.GE.U32.AND P0, PT, R8, R5, PT ;  /* 0x000000050800720c */ /* 0x000fc80003f06070 */
[----:B------:R-:W-:-:S13]  /*01a0*/  ISETP.GE.U32.OR P0, PT, R0, R7, P0 ;  /* 0x000000070000720c */ /* 0x000fda0000706470 */
[----:B------:R-:W-:Y:S05]  /*01b0*/  @P0 BRA `(.L_x_2) ;  /* 0x0000000000140947 */ /* 0x000fea0003800000 */
[----:B------:R-:W-:Y:S01]  /*01c0*/  IMAD R8, R7, 0x4, R6 ;  /* 0x0000000407087824 */ /* 0x000fe200078e0206 */
[----:B------:R-:W-:Y:S05]  /*01d0*/  LDS R9, [R6] ;  /* 0x0000000006097984 */ /* 0x000fea0000000800 */
[----:B------:R-:W0:Y:S02]  /*01e0*/  LDS R8, [R8] ;  /* 0x0000000008087984 */ /* 0x000e240000000800 */
[----:B0-----:R-:W-:-:S13]  /*01f0*/  FSETP.GT.AND P0, PT, R8, R9, PT ;  /* 0x000000090800720b */ /* 0x001fda0003f04000 */
[----:B------:R0:W-:Y:S02]  /*0200*/  @P0 STS [R6], R8 ;  /* 0x0000000806000388 */ /* 0x0001e40000000800 */
.L_x_2:
[----:B------:R-:W-:Y:S05]  /*0210*/  BSYNC.RECONVERGENT B0 ;  /* 0x0000000000007941 */ /* 0x000fea0003800200 */
.L_x_1:
[----:B------:R-:W-:Y:S01]  /*0220*/  BAR.SYNC.DEFER_BLOCKING 0x0 ;  /* 0x0000000000007b1d */ /* 0x000fe20000010000 */
[----:B------:R-:W-:-:S13]  /*0230*/  ISETP.GT.U32.AND P0, PT, R10, 0x3, PT ;  /* 0x000000030a00780c */ /* 0x000fda0003f04070 */
[----:B------:R-:W-:Y:S05]  /*0240*/  @P0 BRA `(.L_x_3) ;  /* 0xfffffffc00c00947 */ /* 0x000fea000383ffff */
.L_x_0:
[----:B------:R-:W1:Y:S01]  /*0250*/  S2UR UR5, SR_CgaCtaId ;  /* 0x00000000000579c3 */ /* 0x000e620000008800 */
[----:B------:R-:W2:Y:S01]  /*0260*/  LDCU UR8, c[0x0][0x390] ;  /* 0x00007200ff0877ac */ /* 0x000ea20008000800 */
[----:B------:R-:W-:Y:S01]  /*0270*/  BSSY.RECONVERGENT B0, `(.L_x_4) ;  /* 0x0000015000007945 */ /* 0x000fe20003800200 */
[----:B------:R-:W-:Y:S01]  /*0280*/  HFMA2 R9, -RZ, RZ, 0, 0 ;  /* 0x00000000ff097431 */ /* 0x000fe200000001ff */
[----:B------:R-:W-:Y:S01]  /*0290*/  ISETP.GE.U32.AND P1, PT, R5, 0x2, PT ;  /* 0x000000020500780c */ /* 0x000fe20003f26070 */
[----:B------:R-:W-:Y:S01]  /*02a0*/  UMOV UR4, 0x400 ;  /* 0x0000040000047882 */ /* 0x000fe20000000000 */
[----:B--2---:R-:W-:Y:S01]  /*02b0*/  ISETP.GE.AND P0, PT, R4, UR8, PT ;  /* 0x0000000804007c0c */ /* 0x004fe2000bf06270 */
[----:B-1----:R-:W-:-:S09]  /*02c0*/  ULEA UR4, UR5, UR4, 0x18 ;  /* 0x0000000405047291 */ /* 0x002fd2000f8ec0ff */
[----:B0-----:R-:W0:Y:S01]  /*02d0*/  LDS R7, [UR4] ;  /* 0x00000004ff077984 */ /* 0x001e220008000800 */
[----:B------:R-:W-:Y:S06]  /*02e0*/  BAR.SYNC.DEFER_BLOCKING 0x0 ;  /* 0x0000000000007b1d */ /* 0x000fec0000010000 */
[----:B------:R-:W-:Y:S05]  /*02f0*/  @P0 BRA `(.L_x_5) ;  /* 0x0000000000300947 */ /* 0x000fea0003800000 */
[----:B------:R-:W0:Y:S01]  /*0300*/  LDG.E R8, desc[UR6][R2.64] ;  /* 0x0000000602087981 */ /* 0x000e22000c1e1900 */
[----:B------:R-:W-:Y:S02]  /*0310*/  IMAD.MOV.U32 R9, RZ, RZ, 0x3bbb989d ;  /* 0x3bbb989dff097424 */ /* 0x000fe400078e00ff */
[----:B------:R-:W-:Y:S02]  /*0320*/  IMAD.MOV.U32 R10, RZ, RZ, 0x437c0000 ;  /* 0x437c0000ff0a7424 */ /* 0x000fe400078e00ff */
[----:B0-----:R-:W-:-:S04]  /*0330*/  FADD R8, -R7, R8 ;  /* 0x0000000807087221 */ /* 0x001fc80000000100 */
[----:B------:R-:W-:-:S04]  /*0340*/  FFMA.SAT R9, R8, R9, 0.5 ;  /* 0x3f00000008097423 */ /* 0x000fc80000002009 */
[----:B------:R-:W-:-:S04]  /*0350*/  FFMA.RM R9, R9, R10, 12582913 ;  /* 0x4b40000109097423 */ /* 0x000fc8000000400a */
[C---:B------:R-:W-:Y:S01]  /*0360*/  FADD R11, R9.reuse, -12583039 ;  /* 0xcb40007f090b7421 */ /* 0x040fe20000000000 */
[----:B------:R-:W-:-:S03]  /*0370*/  IMAD.SHL.U32 R9, R9, 0x800000, RZ ;  /* 0x0080000009097824 */ /* 0x000fc600078e00ff */
[----:B------:R-:W-:-:S04]  /*0380*/  FFMA R11, R8, 1.4426950216293334961, -R11 ;  /* 0x3fb8aa3b080b7823 */ /* 0x000fc8000000080b */
[----:B------:R-:W-:-:S04]  /*0390*/  FFMA R11, R8, 1.925963033500011079e-08, R11 ;  /* 0x32a57060080b7823 */ /* 0x000fc8000000000b */
[----:B------:R-:W0:Y:S02]  /*03a0*/  MUFU.EX2 R8, R11 ;  /* 0x0000000b00087308 */ /* 0x000e240000000800 */
[----:B0-----:R-:W-:-:S07]  /*03b0*/  FMUL R9, R9, R8 ;  /* 0x0000000809097220 */ /* 0x001fce0000400000 */
.L_x_5:
[----:B------:R-:W-:Y:S05]  /*03c0*/  BSYNC.RECONVERGENT B0 ;  /* 0x0000000000007941 */ /* 0x000fea0003800200 */
.L_x_4:
[----:B------:R1:W-:Y:S01]  /*03d0*/  STS [R6], R9 ;  /* 0x0000000906007388 */ /* 0x0003e20000000800 */
[----:B------:R-:W-:Y:S06]  /*03e0*/  BAR.SYNC.DEFER_BLOCKING 0x0 ;  /* 0x0000000000007b1d */ /* 0x000fec0000010000 */
[----:B------:R-:W-:Y:S05]  /*03f0*/  @!P1 BRA `(.L_x_6) ;  /* 0x0000000000389947 */ /* 0x000fea0003800000 */
[----:B-1----:R-:W-:-:S07]  /*0400*/  IMAD.MOV.U32 R9, RZ, RZ, R5 ;  /* 0x000000ffff097224 */ /* 0x002fce00078e0005 */
.L_x_7:
[--C-:B------:R-:W-:Y:S01]  /*0410*/  IMAD.MOV.U32 R10, RZ, RZ, R9.reuse ;  /* 0x000000ffff0a7224 */ /* 0x100fe200078e0009 */
[----:B------:R-:W-:-:S04]  /*0420*/  SHF.R.U32.HI R9, RZ, 0x1, R9 ;  /* 0x00000001ff097819 */ /* 0x000fc80000011609 */
[----:B------:R-:W-:-:S04]  /*0430*/  IADD3 R8, PT, PT, R9, R0, RZ ;  /* 0x0000000009087210 */ /* 0x000fc80007ffe0ff */
[----:B------:R-:W-:-:S04]  /*0440*/  ISETP.GE.U32.AND P0, PT, R8, R5, PT ;  /* 0x000000050800720c */ /* 0x000fc80003f06070 */
[----:B------:R-:W-:-:S13]  /*0450*/  ISETP.GE.U32.OR P0, PT, R0, R9, P0 ;  /* 0x000000090000720c */ /* 0x000fda0000706470 */
[----:B------:R-:W-:Y:S01]  /*0460*/  @!P0 IMAD R8, R9, 0x4, R6 ;  /* 0x0000000409088824 */ /* 0x000fe200078e0206 */
[----:B------:R-:W-:Y:S05]  /*0470*/  @!P0 LDS R11, [R6] ;  /* 0x00000000060b8984 */ /* 0x000fea0000000800 */
[----:B------:R-:W1:Y:S02]  /*0480*/  @!P0 LDS R8, [R8] ;  /* 0x0000000008088984 */ /* 0x000e640000000800 */
[----:B-1----:R-:W-:-:S05]  /*0490*/  @!P0 FADD R11, R8, R11 ;  /* 0x0000000b080b8221 */ /* 0x002fca0000000000 */
[----:B------:R2:W-:Y:S01]  /*04a0*/  @!P0 STS [R6], R11 ;  /* 0x0000000b06008388 */ /* 0x0005e20000000800 */
[----:B------:R-:W-:Y:S01]  /*04b0*/  BAR.SYNC.DEFER_BLOCKING 0x0 ;  /* 0x0000000000007b1d */ /* 0x000fe20000010000 */
[----:B------:R-:W-:-:S13]  /*04c0*/  ISETP.GT.U32.AND P0, PT, R10, 0x3, PT ;  /* 0x000000030a00780c */ /* 0x000fda0003f04070 */
[----:B--2---:R-:W-:Y:S05]  /*04d0*/  @P0 BRA `(.L_x_7) ;  /* 0xfffffffc00cc0947 */ /* 0x004fea000383ffff */
.L_x_6:
[----:B------:R-:W2:Y:S01]  /*04e0*/  S2UR UR5, SR_CgaCtaId ;  /* 0x00000000000579c3 */ /* 0x000ea20000008800 */
[----:B------:R-:W-:Y:S01]  /*04f0*/  UMOV UR4, 0x400 ;  /* 0x0000040000047882 */ /* 0x000fe20000000000 */
[----:B------:R-:W3:Y:S02]  /*0500*/  LDCU UR8, c[0x0][0x390] ;  /* 0x00007200ff0877ac */ /* 0x000ee40008000800 */
[----:B---3--:R-:W-:Y:S01]  /*0510*/  ISETP.GE.AND P0, PT, R4, UR8, PT ;  /* 0x0000000804007c0c */ /* 0x008fe2000bf06270 */
[----:B--2---:R-:W-:-:S09]  /*0520*/  ULEA UR4, UR5, UR4, 0x18 ;  /* 0x0000000405047291 */ /* 0x004fd2000f8ec0ff */
[----:B------:R-:W2:Y:S01]  /*0530*/  LDS R5, [UR4] ;  /* 0x00000004ff057984 */ /* 0x000ea20008000800 */
[----:B------:R-:W-:Y:S06]  /*0540*/  BAR.SYNC.DEFER_BLOCKING 0x0 ;  /* 0x0000000000007b1d */ /* 0x000fec0000010000 */
[----:B------:R-:W-:Y:S05]  /*0550*/  @P0 EXIT ;  /* 0x000000000000094d */ /* 0x000fea0003800000 */
[----:B------:R3:W0:Y:S01]  /*0560*/  LDG.E R2, desc[UR6][R2.64] ;  /* 0x0000000602027981 */ /* 0x000622000c1e1900 */
[----:B------:R-:W-:Y:S01]  /*0570*/  IMAD.MOV.U32 R0, RZ, RZ, 0x3bbb989d ;  /* 0x3bbb989dff007424 */ /* 0x000fe200078e00ff */
[----:B--2---:R-:W3:Y:S01]  /*0580*/  MUFU.RCP R8, R5 ;  /* 0x0000000500087308 */ /* 0x004ee20000001000 */
[----:B-1----:R-:W-:Y:S01]  /*0590*/  IMAD.MOV.U32 R9, RZ, RZ, 0x437c0000 ;  /* 0x437c0000ff097424 */ /* 0x002fe200078e00ff */
[----:B------:R-:W-:Y:S01]  /*05a0*/  BSSY.RECONVERGENT B0, `(.L_x_8) ;  /* 0x0000014000007945 */ /* 0x000fe20003800200 */
[----:B---3--:R-:W-:-:S04]  /*05b0*/  FFMA R3, -R5, R8, 1 ;  /* 0x3f80000005037423 */ /* 0x008fc80000000108 */
[----:B------:R-:W-:Y:S01]  /*05c0*/  FFMA R3, R8, R3, R8 ;  /* 0x0000000308037223 */ /* 0x000fe20000000008 */
        /* <DEDUP_REMOVED lines=8> */
[----:B0-----:R-:W-:-:S06]  /*0650*/  FMUL R0, R0, R7 ;  /* 0x0000000700007220 */ /* 0x001fcc0000400000 */
[----:B------:R-:W0:Y:S01]  /*0660*/  FCHK P0, R0, R5 ;  /* 0x0000000500007302 */ /* 0x000e220000000000 */
[----:B------:R-:W-:-:S04]  /*0670*/  FFMA R2, R0, R3, RZ ;  /* 0x0000000300027223 */ /* 0x000fc800000000ff */
[----:B------:R-:W-:-:S04]  /*0680*/  FFMA R7, -R5, R2, R0 ;  /* 0x0000000205077223 */ /* 0x000fc80000000100 */
[----:B------:R-:W-:Y:S01]  /*0690*/  FFMA R7, R3, R7, R2 ;  /* 0x0000000703077223 */ /* 0x000fe20000000002 */
[----:B0-----:R-:W-:Y:S06]  /*06a0*/  @!P0 BRA `(.L_x_9) ;  /* 0x00000000000c8947 */ /* 0x001fec0003800000 */
[----:B------:R-:W-:-:S07]  /*06b0*/  MOV R2, 0x6d0 ;  /* 0x000006d000027802 */ /* 0x000fce0000000f00 */
[----:B------:R-:W-:Y:S05]  /*06c0*/  CALL.REL.NOINC `($__internal_0_$__cuda_sm3x_div_rn_noftz_f32_slowpath) ;  /* 0x0000000000187944 */ /* 0x000fea0003c00000 */
[----:B------:R-:W-:-:S07]  /*06d0*/  MOV R7, R0 ;  /* 0x0000000000077202 */ /* 0x000fce0000000f00 */
.L_x_9:
[----:B------:R-:W-:Y:S05]  /*06e0*/  BSYNC.RECONVERGENT B0 ;  /* 0x0000000000007941 */ /* 0x000fea0003800200 */
.L_x_8:
[----:B------:R-:W0:Y:S02]  /*06f0*/  LDC.64 R2, c[0x0][0x388] ;  /* 0x0000e200ff027b82 */ /* 0x000e240000000a00 */
[----:B0-----:R-:W-:-:S05]  /*0700*/  IMAD.WIDE R4, R4, 0x4, R2 ;  /* 0x0000000404047825 */ /* 0x001fca00078e0202 */
[----:B------:R-:W-:Y:S01]  /*0710*/  STG.E desc[UR6][R4.64], R7 ;  /* 0x0000000704007986 */ /* 0x000fe2000c101906 */
[----:B------:R-:W-:Y:S05]  /*0720*/  EXIT ;  /* 0x000000000000794d */ /* 0x000fea0003800000 */
        .weak           $__internal_0_$__cuda_sm3x_div_rn_noftz_f32_slowpath
        .type           $__internal_0_$__cuda_sm3x_div_rn_noftz_f32_slowpath,@function
        .size           $__internal_0_$__cuda_sm3x_div_rn_noftz_f32_slowpath,(.L_x_22 - $__internal_0_$__cuda_sm3x_div_rn_noftz_f32_slowpath)
$__internal_0_$__cuda_sm3x_div_rn_noftz_f32_slowpath:
[----:B------:R-:W-:Y:S01]  /*0730*/  SHF.R.U32.HI R6, RZ, 0x17, R5 ;  /* 0x00000017ff067819 */ /* 0x000fe20000011605 */
[----:B------:R-:W-:Y:S01]  /*0740*/  BSSY.RECONVERGENT B1, `(.L_x_10) ;  /* 0x0000064000017945 */ /* 0x000fe20003800200 */
[--C-:B------:R-:W-:Y:S01]  /*0750*/  SHF.R.U32.HI R3, RZ, 0x17, R0.reuse ;  /* 0x00000017ff037819 */ /* 0x100fe20000011600 */
[----:B------:R-:W-:Y:S01]  /*0760*/  IMAD.MOV.U32 R8, RZ, RZ, R0 ;  /* 0x000000ffff087224 */ /* 0x000fe200078e0000 */
[----:B------:R-:W-:Y:S02]  /*0770*/  LOP3.LUT R7, R6, 0xff, RZ, 0xc0, !PT ;  /* 0x000000ff06077812 */ /* 0x000fe400078ec0ff */
[----:B------:R-:W-:-:S03]  /*0780*/  LOP3.LUT R6, R3, 0xff, RZ, 0xc0, !PT ;  /* 0x000000ff03067812 */ /* 0x000fc600078ec0ff */
[----:B------:R-:W-:Y:S02]  /*0790*/  VIADD R11, R7, 0xffffffff ;  /* 0xffffffff070b7836 */ /* 0x000fe40000000000 */
[----:B------:R-:W-:-:S03]  /*07a0*/  VIADD R10, R6, 0xffffffff ;  /* 0xffffffff060a7836 */ /* 0x000fc60000000000 */
[----:B------:R-:W-:-:S04]  /*07b0*/  ISETP.GT.U32.AND P0, PT, R11, 0xfd, PT ;  /* 0x000000fd0b00780c */ /* 0x000fc80003f04070 */
[----:B------:R-:W-:-:S13]  /*07c0*/  ISETP.GT.U32.OR P0, PT, R10, 0xfd, P0 ;  /* 0x000000fd0a00780c */ /* 0x000fda0000704470 */
[----:B------:R-:W-:Y:S01]  /*07d0*/  @!P0 IMAD.MOV.U32 R9, RZ, RZ, RZ ;  /* 0x000000ffff098224 */ /* 0x000fe200078e00ff */
[----:B------:R-:W-:Y:S06]  /*07e0*/  @!P0 BRA `(.L_x_11) ;  /* 0x0000000000608947 */ /* 0x000fec0003800000 */
[----:B------:R-:W-:Y:S02]  /*07f0*/  FSETP.GTU.FTZ.AND P0, PT, |R0|, +INF , PT ;  /* 0x7f8000000000780b */ /* 0x000fe40003f1c200 */
[----:B------:R-:W-:Y:S02]  /*0800*/  FSETP.GTU.FTZ.AND P1, PT, |R5|, +INF , PT ;  /* 0x7f8000000500780b */ /* 0x000fe40003f3c200 */
[----:B------:R-:W-:Y:S02]  /*0810*/  MOV R3, R5 ;  /* 0x0000000500037202 */ /* 0x000fe40000000f00 */
[----:B------:R-:W-:-:S13]  /*0820*/  PLOP3.LUT P0, PT, P0, P1, PT, 0xf8, 0x8f ;  /* 0x00000000008f781c */ /* 0x000fda0000703f70 */
[----:B------:R-:W-:Y:S05]  /*0830*/  @P0 BRA `(.L_x_12) ;  /* 0x00000004004c0947 */ /* 0x000fea0003800000 */
[----:B------:R-:W-:-:S13]  /*0840*/  LOP3.LUT P0, RZ, R5, 0x7fffffff, R8, 0xc8, !PT ;  /* 0x7fffffff05ff7812 */ /* 0x000fda000780c808 */
[----:B------:R-:W-:Y:S05]  /*0850*/  @!P0 BRA `(.L_x_13) ;  /* 0x00000004003c8947 */ /* 0x000fea0003800000 */
[C---:B------:R-:W-:Y:S02]  /*0860*/  FSETP.NEU.FTZ.AND P2, PT, |R0|.reuse, +INF , PT ;  /* 0x7f8000000000780b */ /* 0x040fe40003f5d200 */
[----:B------:R-:W-:Y:S02]  /*0870*/  FSETP.NEU.FTZ.AND P1, PT, |R3|, +INF , PT ;  /* 0x7f8000000300780b */ /* 0x000fe40003f3d200 */
[----:B------:R-:W-:-:S11]  /*0880*/  FSETP.NEU.FTZ.AND P0, PT, |R0|, +INF , PT ;  /* 0x7f8000000000780b */ /* 0x000fd60003f1d200 */
[----:B------:R-:W-:Y:S05]  /*0890*/  @!P1 BRA !P2, `(.L_x_13) ;  /* 0x00000004002c9947 */ /* 0x000fea0005000000 */
[----:B------:R-:W-:-:S04]  /*08a0*/  LOP3.LUT P2, RZ, R8, 0x7fffffff, RZ, 0xc0, !PT ;  /* 0x7fffffff08ff7812 */ /* 0x000fc8000784c0ff */
[----:B------:R-:W-:-:S13]  /*08b0*/  PLOP3.LUT P1, PT, P1, P2, PT, 0x2f, 0xf2 ;  /* 0x0000000000f2781c */ /* 0x000fda0000f24577 */
[----:B------:R-:W-:Y:S05]  /*08c0*/  @P1 BRA `(.L_x_14) ;  /* 0x0000000400181947 */ /* 0x000fea0003800000 */
[----:B------:R-:W-:-:S04]  /*08d0*/  LOP3.LUT P1, RZ, R5, 0x7fffffff, RZ, 0xc0, !PT ;  /* 0x7fffffff05ff7812 */ /* 0x000fc8000782c0ff */
[----:B------:R-:W-:-:S13]  /*08e0*/  PLOP3.LUT P0, PT, P0, P1, PT, 0x2f, 0xf2 ;  /* 0x0000000000f2781c */ /* 0x000fda0000702577 */
[----:B------:R-:W-:Y:S05]  /*08f0*/  @P0 BRA `(.L_x_15) ;  /* 0x0000000400000947 */ /* 0x000fea0003800000 */
[----:B------:R-:W-:Y:S02]  /*0900*/  ISETP.GE.AND P0, PT, R10, RZ, PT ;  /* 0x000000ff0a00720c */ /* 0x000fe40003f06270 */
[----:B------:R-:W-:-:S11]  /*0910*/  ISETP.GE.AND P1, PT, R11, RZ, PT ;  /* 0x000000ff0b00720c */ /* 0x000fd60003f26270 */
[----:B------:R-:W-:Y:S02]  /*0920*/  @P0 IMAD.MOV.U32 R9, RZ, RZ, RZ ;  /* 0x000000ffff090224 */ /* 0x000fe400078e00ff */
[----:B------:R-:W-:Y:S01]  /*0930*/  @!P0 FFMA R8, R0, 1.84467440737095516160e+19, RZ ;  /* 0x5f80000000088823 */ /* 0x000fe200000000ff */
[----:B------:R-:W-:Y:S02]  /*0940*/  @!P0 IMAD.MOV.U32 R9, RZ, RZ, -0x40 ;  /* 0xffffffc0ff098424 */ /* 0x000fe400078e00ff */
[----:B------:R-:W-:Y:S02]  /*0950*/  @!P1 FFMA R5, R3, 1.84467440737095516160e+19, RZ ;  /* 0x5f80000003059823 */ /* 0x000fe400000000ff */
[----:B------:R-:W-:-:S07]  /*0960*/  @!P1 VIADD R9, R9, 0x40 ;  /* 0x0000004009099836 */ /* 0x000fce0000000000 */
.L_x_11:
[----:B------:R-:W-:Y:S01]  /*0970*/  LEA R0, R7, 0xc0800000, 0x17 ;  /* 0xc080000007007811 */ /* 0x000fe200078eb8ff */
[----:B------:R-:W-:Y:S01]  /*0980*/  BSSY.RECONVERGENT B2, `(.L_x_16) ;  /* 0x0000036000027945 */ /* 0x000fe20003800200 */
[----:B------:R-:W-:-:S03]  /*0990*/  IADD3 R6, PT, PT, R6, -0x7f, RZ ;  /* 0xffffff8106067810 */ /* 0x000fc60007ffe0ff */
[----:B------:R-:W-:Y:S02]  /*09a0*/  IMAD.IADD R5, R5, 0x1, -R0 ;  /* 0x0000000105057824 */ /* 0x000fe400078e0a00 */
[C---:B------:R-:W-:Y:S01]  /*09b0*/  IMAD R0, R6.reuse, -0x800000, R8 ;  /* 0xff80000006007824 */ /* 0x040fe200078e0208 */
[----:B------:R-:W-:Y:S01]  /*09c0*/  IADD3 R6, PT, PT, R6, 0x7f, -R7 ;  /* 0x0000007f06067810 */ /* 0x000fe20007ffe807 */
[----:B------:R-:W0:Y:S01]  /*09d0*/  MUFU.RCP R3, R5 ;  /* 0x0000000500037308 */ /* 0x000e220000001000 */
[----:B------:R-:W-:-:S03]  /*09e0*/  FADD.FTZ R11, -R5, -RZ ;  /* 0x800000ff050b7221 */ /* 0x000fc60000010100 */
[----:B------:R-:W-:Y:S02]  /*09f0*/  IMAD.IADD R6, R6, 0x1, R9 ;  /* 0x0000000106067824 */ /* 0x000fe400078e0209 */
[----:B0-----:R-:W-:-:S04]  /*0a00*/  FFMA R10, R3, R11, 1 ;  /* 0x3f800000030a7423 */ /* 0x001fc8000000000b */
[----:B------:R-:W-:-:S04]  /*0a10*/  FFMA R10, R3, R10, R3 ;  /* 0x0000000a030a7223 */ /* 0x000fc80000000003 */
[----:B------:R-:W-:-:S04]  /*0a20*/  FFMA R3, R0, R10, RZ ;  /* 0x0000000a00037223 */ /* 0x000fc800000000ff */
[----:B------:R-:W-:-:S04]  /*0a30*/  FFMA R8, R11, R3, R0 ;  /* 0x000000030b087223 */ /* 0x000fc80000000000 */
[----:B------:R-:W-:-:S04]  /*0a40*/  FFMA R13, R10, R8, R3 ;  /* 0x000000080a0d7223 */ /* 0x000fc80000000003 */
[----:B------:R-:W-:-:S04]  /*0a50*/  FFMA R8, R11, R13, R0 ;  /* 0x0000000d0b087223 */ /* 0x000fc80000000000 */
[----:B------:R-:W-:-:S05]  /*0a60*/  FFMA R0, R10, R8, R13 ;  /* 0x000000080a007223 */ /* 0x000fca000000000d */
[----:B------:R-:W-:-:S04]  /*0a70*/  SHF.R.U32.HI R3, RZ, 0x17, R0 ;  /* 0x00000017ff037819 */ /* 0x000fc80000011600 */
[----:B------:R-:W-:-:S05]  /*0a80*/  LOP3.LUT R3, R3, 0xff, RZ, 0xc0, !PT ;  /* 0x000000ff03037812 */ /* 0x000fca00078ec0ff */
[----:B------:R-:W-:-:S04]  /*0a90*/  IMAD.IADD R7, R3, 0x1, R6 ;  /* 0x0000000103077824 */ /* 0x000fc800078e0206 */
[----:B------:R-:W-:-:S05]  /*0aa0*/  VIADD R3, R7, 0xffffffff ;  /* 0xffffffff07037836 */ /* 0x000fca0000000000 */
[----:B------:R-:W-:-:S13]  /*0ab0*/  ISETP.GE.U32.AND P0, PT, R3, 0xfe, PT ;  /* 0x000000fe0300780c */ /* 0x000fda0003f06070 */
[----:B------:R-:W-:Y:S05]  /*0ac0*/  @!P0 BRA `(.L_x_17) ;  /* 0x0000000000808947 */ /* 0x000fea0003800000 */
[----:B------:R-:W-:-:S13]  /*0ad0*/  ISETP.GT.AND P0, PT, R7, 0xfe, PT ;  /* 0x000000fe0700780c */ /* 0x000fda0003f04270 */
[----:B------:R-:W-:Y:S05]  /*0ae0*/  @P0 BRA `(.L_x_18) ;  /* 0x00000000006c0947 */ /* 0x000fea0003800000 */
[----:B------:R-:W-:-:S13]  /*0af0*/  ISETP.GE.AND P0, PT, R7, 0x1, PT ;  /* 0x000000010700780c */ /* 0x000fda0003f06270 */
[----:B------:R-:W-:Y:S05]  /*0b00*/  @P0 BRA `(.L_x_19) ;  /* 0x0000000000740947 */ /* 0x000fea0003800000 */
[----:B------:R-:W-:Y:S02]  /*0b10*/  ISETP.GE.AND P0, PT, R7, -0x18, PT ;  /* 0xffffffe80700780c */ /* 0x000fe40003f06270 */
[----:B------:R-:W-:-:S11]  /*0b20*/  LOP3.LUT R0, R0, 0x80000000, RZ, 0xc0, !PT ;  /* 0x8000000000007812 */ /* 0x000fd600078ec0ff */
[----:B------:R-:W-:Y:S05]  /*0b30*/  @!P0 BRA `(.L_x_19) ;  /* 0x0000000000688947 */ /* 0x000fea0003800000 */
[CCC-:B------:R-:W-:Y:S01]  /*0b40*/  FFMA.RZ R3, R10.reuse, R8.reuse, R13.reuse ;  /* 0x000000080a037223 */ /* 0x1c0fe2000000c00d */
[CCC-:B------:R-:W-:Y:S01]  /*0b50*/  FFMA.RM R6, R10.reuse, R8.reuse, R13.reuse ;  /* 0x000000080a067223 */ /* 0x1c0fe2000000400d */
[C---:B------:R-:W-:Y:S02]  /*0b60*/  ISETP.NE.AND P2, PT, R7.reuse, RZ, PT ;  /* 0x000000ff0700720c */ /* 0x040fe40003f45270 */
[----:B------:R-:W-:Y:S02]  /*0b70*/  ISETP.NE.AND P1, PT, R7, RZ, PT ;  /* 0x000000ff0700720c */ /* 0x000fe40003f25270 */
[----:B------:R-:W-:Y:S01]  /*0b80*/  LOP3.LUT R5, R3, 0x7fffff, RZ, 0xc0, !PT ;  /* 0x007fffff03057812 */ /* 0x000fe200078ec0ff */
[----:B------:R-:W-:Y:S01]  /*0b90*/  FFMA.RP R3, R10, R8, R13 ;  /* 0x000000080a037223 */ /* 0x000fe2000000800d */
[C---:B------:R-:W-:Y:S01]  /*0ba0*/  VIADD R8, R7.reuse, 0x20 ;  /* 0x0000002007087836 */ /* 0x040fe20000000000 */
[----:B------:R-:W-:Y:S02]  /*0bb0*/  IADD3 R7, PT, PT, -R7, RZ, RZ ;  /* 0x000000ff07077210 */ /* 0x000fe40007ffe1ff */
[----:B------:R-:W-:-:S02]  /*0bc0*/  LOP3.LUT R5, R5, 0x800000, RZ, 0xfc, !PT ;  /* 0x0080000005057812 */ /* 0x000fc400078efcff */
[----:B------:R-:W-:Y:S02]  /*0bd0*/  FSETP.NEU.FTZ.AND P0, PT, R3, R6, PT ;  /* 0x000000060300720b */ /* 0x000fe40003f1d000 */
[----:B------:R-:W-:Y:S02]  /*0be0*/  SHF.L.U32 R8, R5, R8, RZ ;  /* 0x0000000805087219 */ /* 0x000fe400000006ff */
[----:B------:R-:W-:Y:S02]  /*0bf0*/  SEL R6, R7, RZ, P2 ;  /* 0x000000ff07067207 */ /* 0x000fe40001000000 */
[----:B------:R-:W-:Y:S02]  /*0c00*/  ISETP.NE.AND P1, PT, R8, RZ, P1 ;  /* 0x000000ff0800720c */ /* 0x000fe40000f25270 */
[----:B------:R-:W-:Y:S02]  /*0c10*/  SHF.R.U32.HI R6, RZ, R6, R5 ;  /* 0x00000006ff067219 */ /* 0x000fe40000011605 */
[----:B------:R-:W-:-:S02]  /*0c20*/  PLOP3.LUT P0, PT, P0, P1, PT, 0xf8, 0x8f ;  /* 0x00000000008f781c */ /* 0x000fc40000703f70 */
[----:B------:R-:W-:Y:S02]  /*0c30*/  SHF.R.U32.HI R8, RZ, 0x1, R6 ;  /* 0x00000001ff087819 */ /* 0x000fe40000011606 */
[----:B------:R-:W-:-:S04]  /*0c40*/  SEL R3, RZ, 0x1, !P0 ;  /* 0x00000001ff037807 */ /* 0x000fc80004000000 */
[----:B------:R-:W-:-:S04]  /*0c50*/  LOP3.LUT R3, R3, 0x1, R8, 0xf8, !PT ;  /* 0x0000000103037812 */ /* 0x000fc800078ef808 */
[----:B------:R-:W-:-:S05]  /*0c60*/  LOP3.LUT R3, R3, R6, RZ, 0xc0, !PT ;  /* 0x0000000603037212 */ /* 0x000fca00078ec0ff */
[----:B------:R-:W-:-:S05]  /*0c70*/  IMAD.IADD R3, R8, 0x1, R3 ;  /* 0x0000000108037824 */ /* 0x000fca00078e0203 */
[----:B------:R-:W-:Y:S01]  /*0c80*/  LOP3.LUT R0, R3, R0, RZ, 0xfc, !PT ;  /* 0x0000000003007212 */ /* 0x000fe200078efcff */
[----:B------:R-:W-:Y:S06]  /*0c90*/  BRA `(.L_x_19) ;  /* 0x0000000000107947 */ /* 0x000fec0003800000 */
.L_x_18:
[----:B------:R-:W-:-:S04]  /*0ca0*/  LOP3.LUT R0, R0, 0x80000000, RZ, 0xc0, !PT ;  /* 0x8000000000007812 */ /* 0x000fc800078ec0ff */
[----:B------:R-:W-:Y:S01]  /*0cb0*/  LOP3.LUT R0, R0, 0x7f800000, RZ, 0xfc, !PT ;  /* 0x7f80000000007812 */ /* 0x000fe200078efcff */
[----:B------:R-:W-:Y:S06]  /*0cc0*/  BRA `(.L_x_19) ;  /* 0x0000000000047947 */ /* 0x000fec0003800000 */
.L_x_17:
[----:B------:R-:W-:-:S07]  /*0cd0*/  IMAD R0, R6, 0x800000, R0 ;  /* 0x0080000006007824 */ /* 0x000fce00078e0200 */
.L_x_19:
[----:B------:R-:W-:Y:S05]  /*0ce0*/  BSYNC.RECONVERGENT B2 ;  /* 0x0000000000027941 */ /* 0x000fea0003800200 */
.L_x_16:
[----:B------:R-:W-:Y:S05]  /*0cf0*/  BRA `(.L_x_20) ;  /* 0x0000000000207947 */ /* 0x000fea0003800000 */
.L_x_15:
[----:B------:R-:W-:-:S04]  /*0d00*/  LOP3.LUT R0, R5, 0x80000000, R8, 0x48, !PT ;  /* 0x8000000005007812 */ /* 0x000fc800078e4808 */
[----:B------:R-:W-:Y:S01]  /*0d10*/  LOP3.LUT R0, R0, 0x7f800000, RZ, 0xfc, !PT ;  /* 0x7f80000000007812 */ /* 0x000fe200078efcff */
[----:B------:R-:W-:Y:S06]  /*0d20*/  BRA `(.L_x_20) ;  /* 0x0000000000147947 */ /* 0x000fec0003800000 */
.L_x_14:
[----:B------:R-:W-:Y:S01]  /*0d30*/  LOP3.LUT R0, R5, 0x80000000, R8, 0x48, !PT ;  /* 0x8000000005007812 */ /* 0x000fe200078e4808 */
[----:B------:R-:W-:Y:S06]  /*0d40*/  BRA `(.L_x_20) ;  /* 0x00000000000c7947 */ /* 0x000fec0003800000 */
.L_x_13:
[----:B------:R-:W0:Y:S01]  /*0d50*/  MUFU.RSQ R0, -QNAN ;  /* 0xffc0000000007908 */ /* 0x000e220000001400 */
[----:B------:R-:W-:Y:S05]  /*0d60*/  BRA `(.L_x_20) ;  /* 0x0000000000047947 */ /* 0x000fea0003800000 */
.L_x_12:
[----:B------:R-:W-:-:S07]  /*0d70*/  FADD.FTZ R0, R0, R3 ;  /* 0x0000000300007221 */ /* 0x000fce0000010000 */
.L_x_20:
[----:B------:R-:W-:Y:S05]  /*0d80*/  BSYNC.RECONVERGENT B1 ;  /* 0x0000000000017941 */ /* 0x000fea0003800200 */
.L_x_10:
[----:B------:R-:W-:-:S04]  /*0d90*/  IMAD.MOV.U32 R3, RZ, RZ, 0x0 ;  /* 0x00000000ff037424 */ /* 0x000fc800078e00ff */
[----:B0-----:R-:W-:Y:S05]  /*0da0*/  RET.REL.NODEC R2 `(_Z20naive_softmax_kernelPfS_i) ;  /* 0xfffffff002947950 */ /* 0x001fea0003c3ffff */
.L_x_21:
[----:B------:R-:W-:-:S00]  /*0db0*/  BRA `(.L_x_21) ;  /* 0xfffffffc00fc7947 */ /* 0x000fc0000383ffff */
[----:B------:R-:W-:-:S00]  /*0dc0*/  NOP ;  /* 0x0000000000007918 */ /* 0x000fc00000000000 */
        /* <DEDUP_REMOVED lines=11> */
.L_x_22:


//--------------------- .nv.shared._Z20naive_softmax_kernelPfS_i --------------------------
	.section	.nv.shared._Z20naive_softmax_kernelPfS_i,"aw",@nobits
	.sectionflags	@""
	.align	16
	.zero		1024


//--------------------- .nv.shared.reserved.0     --------------------------
	.section	.nv.shared.reserved.0,"aw",@nobits
	.weak		__nv_reservedSMEM_offset_0_alias
	.size		__nv_reservedSMEM_offset_0_alias, 0, 64
	.other		__nv_reservedSMEM_offset_0_alias,@"STO_CUDA_RESERVED_SHARED STV_DEFAULT"
__nv_reservedSMEM_offset_0_alias:
	.zero		0
	.zero		64


//--------------------- .nv.constant0._Z20naive_softmax_kernelPfS_i --------------------------
	.section	.nv.constant0._Z20naive_softmax_kernelPfS_i,"a",@progbits
	.sectionflags	@""
	.align	4
.nv.constant0._Z20naive_softmax_kernelPfS_i:
	.zero		916


//--------------------- SYMBOLS --------------------------

	.type		.nv.reservedSmem.offset0,@object
	.size		.nv.reservedSmem.offset0,0x4
	.type		.nv.reservedSmem.cap,@object
	.size		.nv.reservedSmem.cap,0x4
